//
// Generated by NVIDIA NVVM Compiler
//
// Compiler Build ID: CL-36424714
// Cuda compilation tools, release 13.0, V13.0.88
// Based on NVVM 20.0.0
//

.version 9.0
.target sm_100
.address_size 64

	// .globl	_Z15matrixTransposePfS_i

.visible .entry _Z15matrixTransposePfS_i(
	.param .u64 .ptr .align 1 _Z15matrixTransposePfS_i_param_0,
	.param .u64 .ptr .align 1 _Z15matrixTransposePfS_i_param_1,
	.param .u32 _Z15matrixTransposePfS_i_param_2
)
{
	.reg .b32 	%r<12>;
	.reg .b32 	%f<2>;
	.reg .b64 	%rd<9>;

	ld.param.u64 	%rd1, [_Z15matrixTransposePfS_i_param_0];
	ld.param.u64 	%rd2, [_Z15matrixTransposePfS_i_param_1];
	ld.param.u32 	%r1, [_Z15matrixTransposePfS_i_param_2];
	cvta.to.global.u64 	%rd3, %rd1;
	cvta.to.global.u64 	%rd4, %rd2;
	mov.u32 	%r2, %ntid.x;
	mov.u32 	%r3, %ctaid.x;
	mov.u32 	%r4, %tid.x;
	mad.lo.s32 	%r5, %r2, %r3, %r4;
	mov.u32 	%r6, %ntid.y;
	mov.u32 	%r7, %ctaid.y;
	mov.u32 	%r8, %tid.y;
	mad.lo.s32 	%r9, %r6, %r7, %r8;
	mad.lo.s32 	%r10, %r1, %r5, %r9;
	mul.wide.s32 	%rd5, %r10, 4;
	add.s64 	%rd6, %rd4, %rd5;
	ld.global.f32 	%f1, [%rd6];
	mad.lo.s32 	%r11, %r1, %r9, %r5;
	mul.wide.s32 	%rd7, %r11, 4;
	add.s64 	%rd8, %rd3, %rd7;
	st.global.f32 	[%rd8], %f1;
	ret;

}


// ===== COMPILED SASS (sm_100) =====

	.target	sm_100

	.elftype	@"ET_EXEC"


//--------------------- .note.nv.tkinfo           --------------------------
	.section	.note.nv.tkinfo,"",@"SHT_NOTE"
	.sectionflags	@"SHF_NOTE_NV_TKINFO"
	.tkinfo
        /*0018*/ 	.word	0x00000002
        /*0030*/ 	.string	""
        /*0030*/ 	.string	"ptxas"
        /*0030*/ 	.string	"Cuda compilation tools, release 13.0, V13.0.88"
        /*0030*/ 	.string	"Build cuda_13.0.r13.0/compiler.36424714_0"
        /*0030*/ 	.string	"-arch sm_100 -m 64 "



//--------------------- .note.nv.cuinfo           --------------------------
	.section	.note.nv.cuinfo,"",@"SHT_NOTE"
	.sectionflags	@"SHF_NOTE_NV_CUINFO"
        /*0018*/ 	.short	0x0002
        /*001a*/ 	.short	0x0064
        /*001c*/ 	.short	0x0082
	.zero		2


//--------------------- .nv.info                  --------------------------
	.section	.nv.info,"",@"SHT_CUDA_INFO"
	.align	4


	//----- nvinfo : EIATTR_REGCOUNT
	.align		4
        /*0000*/ 	.byte	0x04, 0x2f
        /*0002*/ 	.short	(.L_1 - .L_0)
	.align		4
.L_0:
        /*0004*/ 	.word	index@(_Z15matrixTransposePfS_i)
        /*0008*/ 	.word	0x0000000a


	//----- nvinfo : EIATTR_FRAME_SIZE
	.align		4
.L_1:
        /*000c*/ 	.byte	0x04, 0x11
        /*000e*/ 	.short	(.L_3 - .L_2)
	.align		4
.L_2:
        /*0010*/ 	.word	index@(_Z15matrixTransposePfS_i)
        /*0014*/ 	.word	0x00000000


	//----- nvinfo : EIATTR_MIN_STACK_SIZE
	.align		4
.L_3:
        /*0018*/ 	.byte	0x04, 0x12
        /*001a*/ 	.short	(.L_5 - .L_4)
	.align		4
.L_4:
        /*001c*/ 	.word	index@(_Z15matrixTransposePfS_i)
        /*0020*/ 	.word	0x00000000
.L_5:


//--------------------- .nv.compat                --------------------------
	.section	.nv.compat,"",@"SHT_CUDA_COMPAT_INFO"
	.align	4
        /*0000*/ 	.byte	0x02, 0x09, 0x00, 0x00, 0x02, 0x02, 0x01, 0x00, 0x02, 0x05, 0x05, 0x00, 0x03, 0x07, 0x01, 0x01
        /*0010*/ 	.byte	0x02, 0x03, 0x00, 0x00, 0x02, 0x06, 0x01, 0x00, 0x04, 0x0b, 0x08, 0x00, 0x09, 0x00, 0x00, 0x00
        /*0020*/ 	.byte	0x00, 0x00, 0x00, 0x00


//--------------------- .nv.info._Z15matrixTransposePfS_i --------------------------
	.section	.nv.info._Z15matrixTransposePfS_i,"",@"SHT_CUDA_INFO"
	.sectionflags	@""
	.align	4


	//----- nvinfo : EIATTR_CUDA_API_VERSION
	.align		4
        /*0000*/ 	.byte	0x04, 0x37
        /*0002*/ 	.short	(.L_7 - .L_6)
.L_6:
        /*0004*/ 	.word	0x00000082


	//----- nvinfo : EIATTR_KPARAM_INFO
	.align		4
.L_7:
        /*0008*/ 	.byte	0x04, 0x17
        /*000a*/ 	.short	(.L_9 - .L_8)
.L_8:
        /*000c*/ 	.word	0x00000000
        /*0010*/ 	.short	0x0002
        /*0012*/ 	.short	0x0010
        /*0014*/ 	.byte	0x00, 0xf0, 0x11, 0x00


	//----- nvinfo : EIATTR_KPARAM_INFO
	.align		4
.L_9:
        /*0018*/ 	.byte	0x04, 0x17
        /*001a*/ 	.short	(.L_11 - .L_10)
.L_10:
        /*001c*/ 	.word	0x00000000
        /*0020*/ 	.short	0x0001
        /*0022*/ 	.short	0x0008
        /*0024*/ 	.byte	0x00, 0xf5, 0x21, 0x00


	//----- nvinfo : EIATTR_KPARAM_INFO
	.align		4
.L_11:
        /*0028*/ 	.byte	0x04, 0x17
        /*002a*/ 	.short	(.L_13 - .L_12)
.L_12:
        /*002c*/ 	.word	0x00000000
        /*0030*/ 	.short	0x0000
        /*0032*/ 	.short	0x0000
        /*0034*/ 	.byte	0x00, 0xf5, 0x21, 0x00


	//----- nvinfo : EIATTR_SPARSE_MMA_MASK
	.align		4
.L_13:
        /*0038*/ 	.byte	0x03, 0x50
        /*003a*/ 	.short	0x0000


	//----- nvinfo : EIATTR_MAXREG_COUNT
	.align		4
        /*003c*/ 	.byte	0x03, 0x1b
        /*003e*/ 	.short	0x00ff


	//----- nvinfo : EIATTR_MERCURY_ISA_VERSION
	.align		4
        /*0040*/ 	.byte	0x03, 0x5f
        /*0042*/ 	.short	0x0101


	//----- nvinfo : EIATTR_VRC_CTA_INIT_COUNT
	.align		4
        /*0044*/ 	.byte	0x02, 0x4a
	.zero		1
	.zero		1


	//----- nvinfo : EIATTR_EXIT_INSTR_OFFSETS
	.align		4
        /*0048*/ 	.byte	0x04, 0x1c
        /*004a*/ 	.short	(.L_15 - .L_14)


	//   ....[0]....
.L_14:
        /*004c*/ 	.word	0x00000130


	//----- nvinfo : EIATTR_CBANK_PARAM_SIZE
	.align		4
.L_15:
        /*0050*/ 	.byte	0x03, 0x19
        /*0052*/ 	.short	0x0014


	//----- nvinfo : EIATTR_PARAM_CBANK
	.align		4
        /*0054*/ 	.byte	0x04, 0x0a
        /*0056*/ 	.short	(.L_17 - .L_16)
	.align		4
.L_16:
        /*0058*/ 	.word	index@(.nv.constant0._Z15matrixTransposePfS_i)
        /*005c*/ 	.short	0x0380
        /*005e*/ 	.short	0x0014


	//----- nvinfo : EIATTR_SW_WAR
	.align		4
.L_17:
        /*0060*/ 	.byte	0x04, 0x36
        /*0062*/ 	.short	(.L_19 - .L_18)
.L_18:
        /*0064*/ 	.word	0x00000008
.L_19:


//--------------------- .nv.callgraph             --------------------------
	.section	.nv.callgraph,"",@"SHT_CUDA_CALLGRAPH"
	.align	4
	.sectionentsize	8
	.align		4
        /*0000*/ 	.word	0x00000000
	.align		4
        /*0004*/ 	.word	0xffffffff
	.align		4
        /*0008*/ 	.word	0x00000000
	.align		4
        /*000c*/ 	.word	0xfffffffe
	.align		4
        /*0010*/ 	.word	0x00000000
	.align		4
        /*0014*/ 	.word	0xfffffffd
	.align		4
        /*0018*/ 	.word	0x00000000
	.align		4
        /*001c*/ 	.word	0xfffffffc


//--------------------- .text._Z15matrixTransposePfS_i --------------------------
	.section	.text._Z15matrixTransposePfS_i,"ax",@progbits
	.align	128
        .global         _Z15matrixTransposePfS_i
        .type           _Z15matrixTransposePfS_i,@function
        .size           _Z15matrixTransposePfS_i,(.L_x_1 - _Z15matrixTransposePfS_i)
        .other          _Z15matrixTransposePfS_i,@"STO_CUDA_ENTRY STV_DEFAULT"
_Z15matrixTransposePfS_i:
.text._Z15matrixTransposePfS_i:
[----:B------:R-:W-:Y:S01]  /*0000*/  LDC R1, c[0x0][0x37c] ;  /* 0x0000df00ff017b82 */ /* 0x000fe20000000800 */
[----:B------:R-:W0:Y:S01]  /*0010*/  S2R R0, SR_CTAID.X ;  /* 0x0000000000007919 */ /* 0x000e220000002500 */
[----:B------:R-:W0:Y:S06]  /*0020*/  LDCU UR6, c[0x0][0x360] ;  /* 0x00006c00ff0677ac */ /* 0x000e2c0008000800 */
[----:B------:R-:W1:Y:S01]  /*0030*/  LDC.64 R2, c[0x0][0x388] ;  /* 0x0000e200ff027b82 */ /* 0x000e620000000a00 */
[----:B------:R-:W0:Y:S01]  /*0040*/  S2R R5, SR_TID.X ;  /* 0x0000000000057919 */ /* 0x000e220000002100 */
[----:B------:R-:W2:Y:S01]  /*0050*/  LDCU UR7, c[0x0][0x364] ;  /* 0x00006c80ff0777ac */ /* 0x000ea20008000800 */
[----:B------:R-:W2:Y:S01]  /*0060*/  S2R R7, SR_CTAID.Y ;  /* 0x0000000000077919 */ /* 0x000ea20000002600 */
[----:B------:R-:W3:Y:S01]  /*0070*/  LDCU UR8, c[0x0][0x390] ;  /* 0x00007200ff0877ac */ /* 0x000ee20008000800 */
[----:B------:R-:W2:Y:S01]  /*0080*/  S2R R4, SR_TID.Y ;  /* 0x0000000000047919 */ /* 0x000ea20000002200 */
[----:B------:R-:W4:Y:S01]  /*0090*/  LDCU.64 UR4, c[0x0][0x358] ;  /* 0x00006b00ff0477ac */ /* 0x000f220008000a00 */
[----:B0-----:R-:W-:-:S02]  /*00a0*/  IMAD R0, R0, UR6, R5 ;  /* 0x0000000600007c24 */ /* 0x001fc4000f8e0205 */
[----:B--2---:R-:W-:-:S04]  /*00b0*/  IMAD R7, R7, UR7, R4 ;  /* 0x0000000707077c24 */ /* 0x004fc8000f8e0204 */
[----:B---3--:R-:W-:-:S04]  /*00c0*/  IMAD R5, R0, UR8, R7 ;  /* 0x0000000800057c24 */ /* 0x008fc8000f8e0207 */
[----:B-1----:R-:W-:Y:S02]  /*00d0*/  IMAD.WIDE R2, R5, 0x4, R2 ;  /* 0x0000000405027825 */ /* 0x002fe400078e0202 */
[----:B------:R-:W0:Y:S04]  /*00e0*/  LDC.64 R4, c[0x0][0x380] ;  /* 0x0000e000ff047b82 */ /* 0x000e280000000a00 */
[----:B----4-:R-:W2:Y:S01]  /*00f0*/  LDG.E R3, desc[UR4][R2.64] ;  /* 0x0000000402037981 */ /* 0x010ea2000c1e1900 */
[----:B------:R-:W-:-:S04]  /*0100*/  IMAD R7, R7, UR8, R0 ;  /* 0x0000000807077c24 */ /* 0x000fc8000f8e0200 */
[----:B0-----:R-:W-:-:S05]  /*0110*/  IMAD.WIDE R4, R7, 0x4, R4 ;  /* 0x0000000407047825 */ /* 0x001fca00078e0204 */
[----:B--2---:R-:W-:Y:S01]  /*0120*/  STG.E desc[UR4][R4.64], R3 ;  /* 0x0000000304007986 */ /* 0x004fe2000c101904 */
[----:B------:R-:W-:Y:S05]  /*0130*/  EXIT ;  /* 0x000000000000794d */ /* 0x000fea0003800000 */
.L_x_0:
[----:B------:R-:W-:-:S00]  /*0140*/  BRA `(.L_x_0) ;  /* 0xfffffffc00fc7947 */ /* 0x000fc0000383ffff */
[----:B------:R-:W-:-:S00]  /*0150*/  NOP ;  /* 0x0000000000007918 */ /* 0x000fc00000000000 */
        /* <DEDUP_REMOVED lines=10> */
.L_x_1:


//--------------------- .nv.shared.reserved.0     --------------------------
	.section	.nv.shared.reserved.0,"aw",@nobits
	.weak		__nv_reservedSMEM_offset_0_alias
	.size		__nv_reservedSMEM_offset_0_alias, 0, 64
	.other		__nv_reservedSMEM_offset_0_alias,@"STO_CUDA_RESERVED_SHARED STV_DEFAULT"
__nv_reservedSMEM_offset_0_alias:
	.zero		0
	.zero		64


//--------------------- .nv.constant0._Z15matrixTransposePfS_i --------------------------
	.section	.nv.constant0._Z15matrixTransposePfS_i,"a",@progbits
	.sectionflags	@""
	.align	4
.nv.constant0._Z15matrixTransposePfS_i:
	.zero		916


//--------------------- SYMBOLS --------------------------

	.type		.nv.reservedSmem.offset0,@object
	.size		.nv.reservedSmem.offset0,0x4
